//
// Generated by NVIDIA NVVM Compiler
//
// Compiler Build ID: CL-36424714
// Cuda compilation tools, release 13.0, V13.0.88
// Based on NVVM 20.0.0
//

.version 9.0
.target sm_100
.address_size 64

	// .globl	Run

.visible .entry Run(
	.param .u32 Run_param_0,
	.param .u64 .ptr .align 1 Run_param_1,
	.param .u64 .ptr .align 1 Run_param_2,
	.param .u64 .ptr .align 1 Run_param_3,
	.param .u32 Run_param_4,
	.param .u32 Run_param_5
)
{
	.reg .pred 	%p<3>;
	.reg .b32 	%r<15>;
	.reg .b32 	%f<3>;
	.reg .b64 	%rd<15>;

	ld.param.u32 	%r6, [Run_param_0];
	ld.param.u64 	%rd2, [Run_param_1];
	ld.param.u64 	%rd3, [Run_param_2];
	ld.param.u64 	%rd4, [Run_param_3];
	ld.param.u32 	%r4, [Run_param_4];
	ld.param.u32 	%r5, [Run_param_5];
	cvta.to.global.u64 	%rd1, %rd4;
	mov.u32 	%r7, %ctaid.x;
	mov.u32 	%r8, %ntid.x;
	mov.u32 	%r9, %tid.x;
	mad.lo.s32 	%r1, %r7, %r8, %r9;
	div.s32 	%r2, %r1, %r4;
	mul.lo.s32 	%r10, %r2, %r4;
	sub.s32 	%r3, %r1, %r10;
	setp.ge.s32 	%p1, %r1, %r6;
	@%p1 bra 	$L__BB0_4;
	setp.ge.s32 	%p2, %r3, %r5;
	@%p2 bra 	$L__BB0_3;
	mad.lo.s32 	%r14, %r2, %r5, %r3;
	cvta.to.global.u64 	%rd10, %rd2;
	mul.wide.s32 	%rd11, %r14, 4;
	add.s64 	%rd12, %rd10, %rd11;
	ld.global.nc.f32 	%f2, [%rd12];
	mul.wide.s32 	%rd13, %r1, 4;
	add.s64 	%rd14, %rd1, %rd13;
	st.global.f32 	[%rd14], %f2;
	bra.uni 	$L__BB0_4;
$L__BB0_3:
	sub.s32 	%r11, %r4, %r5;
	sub.s32 	%r12, %r3, %r5;
	mad.lo.s32 	%r13, %r2, %r11, %r12;
	cvta.to.global.u64 	%rd5, %rd3;
	mul.wide.s32 	%rd6, %r13, 4;
	add.s64 	%rd7, %rd5, %rd6;
	ld.global.nc.f32 	%f1, [%rd7];
	mul.wide.s32 	%rd8, %r1, 4;
	add.s64 	%rd9, %rd1, %rd8;
	st.global.f32 	[%rd9], %f1;
$L__BB0_4:
	ret;

}


// ===== COMPILED SASS (sm_100) =====

	.target	sm_100

	.elftype	@"ET_EXEC"


//--------------------- .note.nv.tkinfo           --------------------------
	.section	.note.nv.tkinfo,"",@"SHT_NOTE"
	.sectionflags	@"SHF_NOTE_NV_TKINFO"
	.tkinfo
        /*0018*/ 	.word	0x00000002
        /*0030*/ 	.string	""
        /*0030*/ 	.string	"ptxas"
        /*0030*/ 	.string	"Cuda compilation tools, release 13.0, V13.0.88"
        /*0030*/ 	.string	"Build cuda_13.0.r13.0/compiler.36424714_0"
        /*0030*/ 	.string	"-arch sm_100 -m 64 "



//--------------------- .note.nv.cuinfo           --------------------------
	.section	.note.nv.cuinfo,"",@"SHT_NOTE"
	.sectionflags	@"SHF_NOTE_NV_CUINFO"
        /*0018*/ 	.short	0x0002
        /*001a*/ 	.short	0x0064
        /*001c*/ 	.short	0x0082
	.zero		2


//--------------------- .nv.info                  --------------------------
	.section	.nv.info,"",@"SHT_CUDA_INFO"
	.align	4


	//----- nvinfo : EIATTR_REGCOUNT
	.align		4
        /*0000*/ 	.byte	0x04, 0x2f
        /*0002*/ 	.short	(.L_1 - .L_0)
	.align		4
.L_0:
        /*0004*/ 	.word	index@(Run)
        /*0008*/ 	.word	0x0000000c


	//----- nvinfo : EIATTR_FRAME_SIZE
	.align		4
.L_1:
        /*000c*/ 	.byte	0x04, 0x11
        /*000e*/ 	.short	(.L_3 - .L_2)
	.align		4
.L_2:
        /*0010*/ 	.word	index@(Run)
        /*0014*/ 	.word	0x00000000


	//----- nvinfo : EIATTR_MIN_STACK_SIZE
	.align		4
.L_3:
        /*0018*/ 	.byte	0x04, 0x12
        /*001a*/ 	.short	(.L_5 - .L_4)
	.align		4
.L_4:
        /*001c*/ 	.word	index@(Run)
        /*0020*/ 	.word	0x00000000
.L_5:


//--------------------- .nv.compat                --------------------------
	.section	.nv.compat,"",@"SHT_CUDA_COMPAT_INFO"
	.align	4
        /*0000*/ 	.byte	0x02, 0x09, 0x00, 0x00, 0x02, 0x02, 0x01, 0x00, 0x02, 0x05, 0x05, 0x00, 0x03, 0x07, 0x01, 0x01
        /*0010*/ 	.byte	0x02, 0x03, 0x00, 0x00, 0x02, 0x06, 0x01, 0x00, 0x04, 0x0b, 0x08, 0x00, 0x09, 0x00, 0x00, 0x00
        /*0020*/ 	.byte	0x00, 0x00, 0x00, 0x00


//--------------------- .nv.info.Run              --------------------------
	.section	.nv.info.Run,"",@"SHT_CUDA_INFO"
	.sectionflags	@""
	.align	4


	//----- nvinfo : EIATTR_CUDA_API_VERSION
	.align		4
        /*0000*/ 	.byte	0x04, 0x37
        /*0002*/ 	.short	(.L_7 - .L_6)
.L_6:
        /*0004*/ 	.word	0x00000082


	//----- nvinfo : EIATTR_KPARAM_INFO
	.align		4
.L_7:
        /*0008*/ 	.byte	0x04, 0x17
        /*000a*/ 	.short	(.L_9 - .L_8)
.L_8:
        /*000c*/ 	.word	0x00000000
        /*0010*/ 	.short	0x0005
        /*0012*/ 	.short	0x0024
        /*0014*/ 	.byte	0x00, 0xf0, 0x11, 0x00


	//----- nvinfo : EIATTR_KPARAM_INFO
	.align		4
.L_9:
        /*0018*/ 	.byte	0x04, 0x17
        /*001a*/ 	.short	(.L_11 - .L_10)
.L_10:
        /*001c*/ 	.word	0x00000000
        /*0020*/ 	.short	0x0004
        /*0022*/ 	.short	0x0020
        /*0024*/ 	.byte	0x00, 0xf0, 0x11, 0x00


	//----- nvinfo : EIATTR_KPARAM_INFO
	.align		4
.L_11:
        /*0028*/ 	.byte	0x04, 0x17
        /*002a*/ 	.short	(.L_13 - .L_12)
.L_12:
        /*002c*/ 	.word	0x00000000
        /*0030*/ 	.short	0x0003
        /*0032*/ 	.short	0x0018
        /*0034*/ 	.byte	0x00, 0xf5, 0x21, 0x00


	//----- nvinfo : EIATTR_KPARAM_INFO
	.align		4
.L_13:
        /*0038*/ 	.byte	0x04, 0x17
        /*003a*/ 	.short	(.L_15 - .L_14)
.L_14:
        /*003c*/ 	.word	0x00000000
        /*0040*/ 	.short	0x0002
        /*0042*/ 	.short	0x0010
        /*0044*/ 	.byte	0x00, 0xf5, 0x21, 0x00


	//----- nvinfo : EIATTR_KPARAM_INFO
	.align		4
.L_15:
        /*0048*/ 	.byte	0x04, 0x17
        /*004a*/ 	.short	(.L_17 - .L_16)
.L_16:
        /*004c*/ 	.word	0x00000000
        /*0050*/ 	.short	0x0001
        /*0052*/ 	.short	0x0008
        /*0054*/ 	.byte	0x00, 0xf5, 0x21, 0x00


	//----- nvinfo : EIATTR_KPARAM_INFO
	.align		4
.L_17:
        /*0058*/ 	.byte	0x04, 0x17
        /*005a*/ 	.short	(.L_19 - .L_18)
.L_18:
        /*005c*/ 	.word	0x00000000
        /*0060*/ 	.short	0x0000
        /*0062*/ 	.short	0x0000
        /*0064*/ 	.byte	0x00, 0xf0, 0x11, 0x00


	//----- nvinfo : EIATTR_SPARSE_MMA_MASK
	.align		4
.L_19:
        /*0068*/ 	.byte	0x03, 0x50
        /*006a*/ 	.short	0x0000


	//----- nvinfo : EIATTR_MAXREG_COUNT
	.align		4
        /*006c*/ 	.byte	0x03, 0x1b
        /*006e*/ 	.short	0x00ff


	//----- nvinfo : EIATTR_MERCURY_ISA_VERSION
	.align		4
        /*0070*/ 	.byte	0x03, 0x5f
        /*0072*/ 	.short	0x0101


	//----- nvinfo : EIATTR_VRC_CTA_INIT_COUNT
	.align		4
        /*0074*/ 	.byte	0x02, 0x4a
	.zero		1
	.zero		1


	//----- nvinfo : EIATTR_EXIT_INSTR_OFFSETS
	.align		4
        /*0078*/ 	.byte	0x04, 0x1c
        /*007a*/ 	.short	(.L_21 - .L_20)


	//   ....[0]....
.L_20:
        /*007c*/ 	.word	0x000001e0


	//   ....[1]....
        /*0080*/ 	.word	0x000002e0


	//   ....[2]....
        /*0084*/ 	.word	0x00000380


	//----- nvinfo : EIATTR_CRS_STACK_SIZE
	.align		4
.L_21:
        /*0088*/ 	.byte	0x04, 0x1e
        /*008a*/ 	.short	(.L_23 - .L_22)
.L_22:
        /*008c*/ 	.word	0x00000000


	//----- nvinfo : EIATTR_CBANK_PARAM_SIZE
	.align		4
.L_23:
        /*0090*/ 	.byte	0x03, 0x19
        /*0092*/ 	.short	0x0028


	//----- nvinfo : EIATTR_PARAM_CBANK
	.align		4
        /*0094*/ 	.byte	0x04, 0x0a
        /*0096*/ 	.short	(.L_25 - .L_24)
	.align		4
.L_24:
        /*0098*/ 	.word	index@(.nv.constant0.Run)
        /*009c*/ 	.short	0x0380
        /*009e*/ 	.short	0x0028


	//----- nvinfo : EIATTR_SW_WAR
	.align		4
.L_25:
        /*00a0*/ 	.byte	0x04, 0x36
        /*00a2*/ 	.short	(.L_27 - .L_26)
.L_26:
        /*00a4*/ 	.word	0x00000008
.L_27:


//--------------------- .nv.callgraph             --------------------------
	.section	.nv.callgraph,"",@"SHT_CUDA_CALLGRAPH"
	.align	4
	.sectionentsize	8
	.align		4
        /*0000*/ 	.word	0x00000000
	.align		4
        /*0004*/ 	.word	0xffffffff
	.align		4
        /*0008*/ 	.word	0x00000000
	.align		4
        /*000c*/ 	.word	0xfffffffe
	.align		4
        /*0010*/ 	.word	0x00000000
	.align		4
        /*0014*/ 	.word	0xfffffffd
	.align		4
        /*0018*/ 	.word	0x00000000
	.align		4
        /*001c*/ 	.word	0xfffffffc


//--------------------- .text.Run                 --------------------------
	.section	.text.Run,"ax",@progbits
	.align	128
        .global         Run
        .type           Run,@function
        .size           Run,(.L_x_2 - Run)
        .other          Run,@"STO_CUDA_ENTRY STV_DEFAULT"
Run:
.text.Run:
[----:B------:R-:W-:Y:S08]  /*0000*/  LDC R1, c[0x0][0x37c] ;  /* 0x0000df00ff017b82 */ /* 0x000ff00000000800 */
[----:B------:R-:W0:Y:S01]  /*0010*/  LDC R9, c[0x0][0x3a0] ;  /* 0x0000e800ff097b82 */ /* 0x000e220000000800 */
[----:B------:R-:W1:Y:S07]  /*0020*/  S2R R5, SR_TID.X ;  /* 0x0000000000057919 */ /* 0x000e6e0000002100 */
[----:B------:R-:W1:Y:S08]  /*0030*/  S2UR UR4, SR_CTAID.X ;  /* 0x00000000000479c3 */ /* 0x000e700000002500 */
[----:B------:R-:W1:Y:S01]  /*0040*/  LDC R0, c[0x0][0x360] ;  /* 0x0000d800ff007b82 */ /* 0x000e620000000800 */
[----:B0-----:R-:W-:-:S04]  /*0050*/  IABS R7, R9 ;  /* 0x0000000900077213 */ /* 0x001fc80000000000 */
[----:B------:R-:W0:Y:S01]  /*0060*/  I2F.RP R4, R7 ;  /* 0x0000000700047306 */ /* 0x000e220000209400 */
[----:B-1----:R-:W-:Y:S01]  /*0070*/  IMAD R0, R0, UR4, R5 ;  /* 0x0000000400007c24 */ /* 0x002fe2000f8e0205 */
[----:B------:R-:W1:Y:S06]  /*0080*/  LDCU UR4, c[0x0][0x380] ;  /* 0x00007000ff0477ac */ /* 0x000e6c0008000800 */
[----:B0-----:R-:W0:Y:S01]  /*0090*/  MUFU.RCP R4, R4 ;  /* 0x0000000400047308 */ /* 0x001e220000001000 */
[----:B-1----:R-:W-:Y:S02]  /*00a0*/  ISETP.GE.AND P1, PT, R0, UR4, PT ;  /* 0x0000000400007c0c */ /* 0x002fe4000bf26270 */
[----:B0-----:R-:W-:-:S02]  /*00b0*/  IADD3 R2, PT, PT, R4, 0xffffffe, RZ ;  /* 0x0ffffffe04027810 */ /* 0x001fc40007ffe0ff */
[----:B------:R-:W-:-:S03]  /*00c0*/  IABS R4, R0 ;  /* 0x0000000000047213 */ /* 0x000fc60000000000 */
[----:B------:R0:W1:Y:S02]  /*00d0*/  F2I.FTZ.U32.TRUNC.NTZ R3, R2 ;  /* 0x0000000200037305 */ /* 0x000064000021f000 */
[----:B0-----:R-:W-:Y:S02]  /*00e0*/  HFMA2 R2, -RZ, RZ, 0, 0 ;  /* 0x00000000ff027431 */ /* 0x001fe400000001ff */
[----:B-1----:R-:W-:-:S04]  /*00f0*/  IMAD.MOV R6, RZ, RZ, -R3 ;  /* 0x000000ffff067224 */ /* 0x002fc800078e0a03 */
[----:B------:R-:W-:-:S04]  /*0100*/  IMAD R5, R6, R7, RZ ;  /* 0x0000000706057224 */ /* 0x000fc800078e02ff */
[----:B------:R-:W-:-:S06]  /*0110*/  IMAD.HI.U32 R3, R3, R5, R2 ;  /* 0x0000000503037227 */ /* 0x000fcc00078e0002 */
[----:B------:R-:W-:-:S04]  /*0120*/  IMAD.HI.U32 R3, R3, R4, RZ ;  /* 0x0000000403037227 */ /* 0x000fc800078e00ff */
[----:B------:R-:W-:-:S04]  /*0130*/  IMAD.MOV R5, RZ, RZ, -R3 ;  /* 0x000000ffff057224 */ /* 0x000fc800078e0a03 */
[----:B------:R-:W-:-:S05]  /*0140*/  IMAD R2, R7, R5, R4 ;  /* 0x0000000507027224 */ /* 0x000fca00078e0204 */
[----:B------:R-:W-:-:S13]  /*0150*/  ISETP.GT.U32.AND P0, PT, R7, R2, PT ;  /* 0x000000020700720c */ /* 0x000fda0003f04070 */
[----:B------:R-:W-:Y:S01]  /*0160*/  @!P0 IADD3 R2, PT, PT, R2, -R7, RZ ;  /* 0x8000000702028210 */ /* 0x000fe20007ffe0ff */
[----:B------:R-:W-:-:S03]  /*0170*/  @!P0 VIADD R3, R3, 0x1 ;  /* 0x0000000103038836 */ /* 0x000fc60000000000 */
[----:B------:R-:W-:Y:S02]  /*0180*/  ISETP.GE.U32.AND P2, PT, R2, R7, PT ;  /* 0x000000070200720c */ /* 0x000fe40003f46070 */
[----:B------:R-:W-:-:S04]  /*0190*/  LOP3.LUT R2, R0, R9, RZ, 0x3c, !PT ;  /* 0x0000000900027212 */ /* 0x000fc800078e3cff */
[----:B------:R-:W-:-:S07]  /*01a0*/  ISETP.GE.AND P0, PT, R2, RZ, PT ;  /* 0x000000ff0200720c */ /* 0x000fce0003f06270 */
[----:B------:R-:W-:Y:S02]  /*01b0*/  @P2 IADD3 R3, PT, PT, R3, 0x1, RZ ;  /* 0x0000000103032810 */ /* 0x000fe40007ffe0ff */
[----:B------:R-:W-:-:S03]  /*01c0*/  ISETP.NE.AND P2, PT, R9, RZ, PT ;  /* 0x000000ff0900720c */ /* 0x000fc60003f45270 */
[----:B------:R-:W-:Y:S01]  /*01d0*/  IMAD.MOV.U32 R6, RZ, RZ, R3 ;  /* 0x000000ffff067224 */ /* 0x000fe200078e0003 */
[----:B------:R-:W-:Y:S09]  /*01e0*/  @P1 EXIT ;  /* 0x000000000000194d */ /* 0x000ff20003800000 */
[----:B------:R-:W0:Y:S01]  /*01f0*/  LDCU UR6, c[0x0][0x3a4] ;  /* 0x00007480ff0677ac */ /* 0x000e220008000800 */
[----:B------:R-:W-:Y:S02]  /*0200*/  @!P0 IADD3 R6, PT, PT, -R6, RZ, RZ ;  /* 0x000000ff06068210 */ /* 0x000fe40007ffe1ff */
[----:B------:R-:W-:Y:S01]  /*0210*/  @!P2 LOP3.LUT R6, RZ, R9, RZ, 0x33, !PT ;  /* 0x00000009ff06a212 */ /* 0x000fe200078e33ff */
[----:B------:R-:W1:Y:S04]  /*0220*/  LDCU.64 UR4, c[0x0][0x358] ;  /* 0x00006b00ff0477ac */ /* 0x000e680008000a00 */
[----:B------:R-:W-:-:S04]  /*0230*/  IMAD.MOV R2, RZ, RZ, -R6 ;  /* 0x000000ffff027224 */ /* 0x000fc800078e0a06 */
[----:B------:R-:W-:-:S05]  /*0240*/  IMAD R5, R9, R2, R0 ;  /* 0x0000000209057224 */ /* 0x000fca00078e0200 */
[----:B0-----:R-:W-:-:S13]  /*0250*/  ISETP.GE.AND P0, PT, R5, UR6, PT ;  /* 0x0000000605007c0c */ /* 0x001fda000bf06270 */
[----:B-1----:R-:W-:Y:S05]  /*0260*/  @P0 BRA `(.L_x_0) ;  /* 0x0000000000200947 */ /* 0x002fea0003800000 */
[----:B------:R-:W0:Y:S01]  /*0270*/  LDC.64 R2, c[0x0][0x388] ;  /* 0x0000e200ff027b82 */ /* 0x000e220000000a00 */
[----:B------:R-:W-:-:S04]  /*0280*/  IMAD R5, R6, UR6, R5 ;  /* 0x0000000606057c24 */ /* 0x000fc8000f8e0205 */
[----:B0-----:R-:W-:-:S03]  /*0290*/  IMAD.WIDE R2, R5, 0x4, R2 ;  /* 0x0000000405027825 */ /* 0x001fc600078e0202 */
[----:B------:R-:W0:Y:S03]  /*02a0*/  LDC.64 R4, c[0x0][0x398] ;  /* 0x0000e600ff047b82 */ /* 0x000e260000000a00 */
[----:B------:R-:W2:Y:S01]  /*02b0*/  LDG.E.CONSTANT R3, desc[UR4][R2.64] ;  /* 0x0000000402037981 */ /* 0x000ea2000c1e9900 */
[----:B0-----:R-:W-:-:S05]  /*02c0*/  IMAD.WIDE R4, R0, 0x4, R4 ;  /* 0x0000000400047825 */ /* 0x001fca00078e0204 */
[----:B--2---:R-:W-:Y:S01]  /*02d0*/  STG.E desc[UR4][R4.64], R3 ;  /* 0x0000000304007986 */ /* 0x004fe2000c101904 */
[----:B------:R-:W-:Y:S05]  /*02e0*/  EXIT ;  /* 0x000000000000794d */ /* 0x000fea0003800000 */
.L_x_0:
[----:B------:R-:W0:Y:S01]  /*02f0*/  LDC.64 R2, c[0x0][0x390] ;  /* 0x0000e400ff027b82 */ /* 0x000e220000000a00 */
[----:B------:R-:W-:Y:S02]  /*0300*/  IADD3 R4, PT, PT, R9, -UR6, RZ ;  /* 0x8000000609047c10 */ /* 0x000fe4000fffe0ff */
[----:B------:R-:W-:-:S05]  /*0310*/  IADD3 R5, PT, PT, R5, -UR6, RZ ;  /* 0x8000000605057c10 */ /* 0x000fca000fffe0ff */
[----:B------:R-:W-:-:S04]  /*0320*/  IMAD R5, R6, R4, R5 ;  /* 0x0000000406057224 */ /* 0x000fc800078e0205 */
[----:B0-----:R-:W-:Y:S02]  /*0330*/  IMAD.WIDE R2, R5, 0x4, R2 ;  /* 0x0000000405027825 */ /* 0x001fe400078e0202 */
[----:B------:R-:W0:Y:S04]  /*0340*/  LDC.64 R4, c[0x0][0x398] ;  /* 0x0000e600ff047b82 */ /* 0x000e280000000a00 */
[----:B------:R-:W2:Y:S01]  /*0350*/  LDG.E.CONSTANT R3, desc[UR4][R2.64] ;  /* 0x0000000402037981 */ /* 0x000ea2000c1e9900 */
[----:B0-----:R-:W-:-:S05]  /*0360*/  IMAD.WIDE R4, R0, 0x4, R4 ;  /* 0x0000000400047825 */ /* 0x001fca00078e0204 */
[----:B--2---:R-:W-:Y:S01]  /*0370*/  STG.E desc[UR4][R4.64], R3 ;  /* 0x0000000304007986 */ /* 0x004fe2000c101904 */
[----:B------:R-:W-:Y:S05]  /*0380*/  EXIT ;  /* 0x000000000000794d */ /* 0x000fea0003800000 */
.L_x_1:
[----:B------:R-:W-:-:S00]  /*0390*/  BRA `(.L_x_1) ;  /* 0xfffffffc00fc7947 */ /* 0x000fc0000383ffff */
[----:B------:R-:W-:-:S00]  /*03a0*/  NOP ;  /* 0x0000000000007918 */ /* 0x000fc00000000000 */
        /* <DEDUP_REMOVED lines=13> */
.L_x_2:


//--------------------- .nv.shared.reserved.0     --------------------------
	.section	.nv.shared.reserved.0,"aw",@nobits
	.weak		__nv_reservedSMEM_offset_0_alias
	.size		__nv_reservedSMEM_offset_0_alias, 0, 64
	.other		__nv_reservedSMEM_offset_0_alias,@"STO_CUDA_RESERVED_SHARED STV_DEFAULT"
__nv_reservedSMEM_offset_0_alias:
	.zero		0
	.zero		64


//--------------------- .nv.constant0.Run         --------------------------
	.section	.nv.constant0.Run,"a",@progbits
	.sectionflags	@""
	.align	4
.nv.constant0.Run:
	.zero		936


//--------------------- SYMBOLS --------------------------

	.type		.nv.reservedSmem.offset0,@object
	.size		.nv.reservedSmem.offset0,0x4
